	.headerflags	@"EF_CUDA_TEXMODE_UNIFIED EF_CUDA_64BIT_ADDRESS EF_CUDA_ACCELERATORS EF_CUDA_SM90 EF_CUDA_VIRTUAL_SM(EF_CUDA_SM90)"
	.elftype	@"ET_EXEC"


//--------------------- .nv.info                  --------------------------
	.section	.nv.info,"",@"SHT_CUDA_INFO"
	.align	4


	//----- nvinfo : EIATTR_REGCOUNT
	.align		4
        /*0000*/ 	.byte	0x04, 0x2f
        /*0002*/ 	.short	(.L_1 - .L_0)
	.align		4
.L_0:
        /*0004*/ 	.word	index@(triton_poi_fused_convolution_max_pool2d_with_indices_relu_5)
        /*0008*/ 	.word	0x00000010


	//----- nvinfo : EIATTR_MIN_STACK_SIZE
	.align		4
.L_1:
        /*000c*/ 	.byte	0x04, 0x12
        /*000e*/ 	.short	(.L_3 - .L_2)
	.align		4
.L_2:
        /*0010*/ 	.word	index@(triton_poi_fused_convolution_max_pool2d_with_indices_relu_5)
        /*0014*/ 	.word	0x00000000


	//----- nvinfo : EIATTR_FRAME_SIZE
	.align		4
.L_3:
        /*0018*/ 	.byte	0x04, 0x11
        /*001a*/ 	.short	(.L_5 - .L_4)
	.align		4
.L_4:
        /*001c*/ 	.word	index@(triton_poi_fused_convolution_max_pool2d_with_indices_relu_5)
        /*0020*/ 	.word	0x00000000


	//----- nvinfo : EIATTR_MIN_STACK_SIZE
	.align		4
.L_5:
        /*0024*/ 	.byte	0x04, 0x12
        /*0026*/ 	.short	(.L_7 - .L_6)
	.align		4
.L_6:
        /*0028*/ 	.word	index@(triton_poi_fused_convolution_max_pool2d_with_indices_relu_5)
        /*002c*/ 	.word	0x00000000
.L_7:


//--------------------- .nv.info.triton_poi_fused_convolution_max_pool2d_with_indices_relu_5 --------------------------
	.section	.nv.info.triton_poi_fused_convolution_max_pool2d_with_indices_relu_5,"",@"SHT_CUDA_INFO"
	.sectionflags	@""
	.align	4


	//----- nvinfo : EIATTR_CUDA_API_VERSION
	.align		4
        /*0000*/ 	.byte	0x04, 0x37
        /*0002*/ 	.short	(.L_9 - .L_8)
.L_8:
        /*0004*/ 	.word	0x0000007c


	//----- nvinfo : EIATTR_KPARAM_INFO
	.align		4
.L_9:
        /*0008*/ 	.byte	0x04, 0x17
        /*000a*/ 	.short	(.L_11 - .L_10)
.L_10:
        /*000c*/ 	.word	0x00000000
        /*0010*/ 	.short	0x0002
        /*0012*/ 	.short	0x0010
        /*0014*/ 	.byte	0x00, 0xf0, 0x11, 0x00


	//----- nvinfo : EIATTR_KPARAM_INFO
	.align		4
.L_11:
        /*0018*/ 	.byte	0x04, 0x17
        /*001a*/ 	.short	(.L_13 - .L_12)
.L_12:
        /*001c*/ 	.word	0x00000000
        /*0020*/ 	.short	0x0001
        /*0022*/ 	.short	0x0008
        /*0024*/ 	.byte	0x00, 0xf4, 0x21, 0x00


	//----- nvinfo : EIATTR_KPARAM_INFO
	.align		4
.L_13:
        /*0028*/ 	.byte	0x04, 0x17
        /*002a*/ 	.short	(.L_15 - .L_14)
.L_14:
        /*002c*/ 	.word	0x00000000
        /*0030*/ 	.short	0x0000
        /*0032*/ 	.short	0x0000
        /*0034*/ 	.byte	0x00, 0xf4, 0x21, 0x00


	//----- nvinfo : EIATTR_SPARSE_MMA_MASK
	.align		4
.L_15:
        /*0038*/ 	.byte	0x03, 0x50
        /*003a*/ 	.short	0x0000


	//----- nvinfo : EIATTR_MAXREG_COUNT
	.align		4
        /*003c*/ 	.byte	0x03, 0x1b
        /*003e*/ 	.short	0x00ff


	//----- nvinfo : EIATTR_EXIT_INSTR_OFFSETS
	.align		4
        /*0040*/ 	.byte	0x04, 0x1c
        /*0042*/ 	.short	(.L_17 - .L_16)


	//   ....[0]....
.L_16:
        /*0044*/ 	.word	0x00000360


	//----- nvinfo : EIATTR_REQNTID
	.align		4
.L_17:
        /*0048*/ 	.byte	0x04, 0x10
        /*004a*/ 	.short	(.L_19 - .L_18)
.L_18:
        /*004c*/ 	.word	0x00000100
        /*0050*/ 	.word	0x00000001
        /*0054*/ 	.word	0x00000001


	//----- nvinfo : EIATTR_CBANK_PARAM_SIZE
	.align		4
.L_19:
        /*0058*/ 	.byte	0x03, 0x19
        /*005a*/ 	.short	0x0014


	//----- nvinfo : EIATTR_PARAM_CBANK
	.align		4
        /*005c*/ 	.byte	0x04, 0x0a
        /*005e*/ 	.short	(.L_21 - .L_20)
	.align		4
.L_20:
        /*0060*/ 	.word	index@(.nv.constant0.triton_poi_fused_convolution_max_pool2d_with_indices_relu_5)
        /*0064*/ 	.short	0x0210
        /*0066*/ 	.short	0x0014


	//----- nvinfo : EIATTR_SW_WAR
	.align		4
.L_21:
        /*0068*/ 	.byte	0x04, 0x36
        /*006a*/ 	.short	(.L_23 - .L_22)
.L_22:
        /*006c*/ 	.word	0x00000008
.L_23:


//--------------------- .nv.callgraph             --------------------------
	.section	.nv.callgraph,"",@"SHT_CUDA_CALLGRAPH"
	.align	4
	.sectionentsize	8
	.align		4
        /*0000*/ 	.word	0x00000000
	.align		4
        /*0004*/ 	.word	0xffffffff
	.align		4
        /*0008*/ 	.word	0x00000000
	.align		4
        /*000c*/ 	.word	0xfffffffe
	.align		4
        /*0010*/ 	.word	0x00000000
	.align		4
        /*0014*/ 	.word	0xfffffffd
	.align		4
        /*0018*/ 	.word	0x00000000
	.align		4
        /*001c*/ 	.word	0xfffffffc


//--------------------- .text.triton_poi_fused_convolution_max_pool2d_with_indices_relu_5 --------------------------
	.section	.text.triton_poi_fused_convolution_max_pool2d_with_indices_relu_5,"ax",@progbits
	.align	128
        .global         triton_poi_fused_convolution_max_pool2d_with_indices_relu_5
        .type           triton_poi_fused_convolution_max_pool2d_with_indices_relu_5,@function
        .size           triton_poi_fused_convolution_max_pool2d_with_indices_relu_5,(.L_x_1 - triton_poi_fused_convolution_max_pool2d_with_indices_relu_5)
        .other          triton_poi_fused_convolution_max_pool2d_with_indices_relu_5,@"STO_CUDA_ENTRY STV_DEFAULT"
triton_poi_fused_convolution_max_pool2d_with_indices_relu_5:
.text.triton_poi_fused_convolution_max_pool2d_with_indices_relu_5:
[----:B------:R-:W-:Y:S01]  /*0000*/  LDC R1, c[0x0][0x28] ;  /* 0x00000a00ff017b82 */ /* 0x000fe20000000800 */
[----:B------:R-:W1:Y:S01]  /*0010*/  S2R R0, SR_TID.X ;  /* 0x0000000000007919 */ /* 0x000e620000002100 */
[----:B------:R-:W-:Y:S01]  /*0020*/  ULDC.64 UR4, c[0x0][0x208] ;  /* 0x0000820000047ab9 */ /* 0x000fe20000000a00 */
[----:B------:R-:W2:Y:S01]  /*0030*/  S2R R3, SR_CTAID.X ;  /* 0x0000000000037919 */ /* 0x000ea20000002500 */
[----:B-1----:R-:W-:Y:S01]  /*0040*/  IMAD.SHL.U32 R0, R0, 0x2, RZ ;  /* 0x0000000200007824 */ /* 0x002fe200078e00ff */
[----:B--2---:R-:W-:-:S04]  /*0050*/  SHF.R.S32.HI R5, RZ, 0x16, R3 ;  /* 0x00000016ff057819 */ /* 0x004fc80000011403 */
[----:B------:R-:W-:Y:S02]  /*0060*/  LOP3.LUT R0, R0, 0x1fe, RZ, 0xc0, !PT ;  /* 0x000001fe00007812 */ /* 0x000fe400078ec0ff */
[----:B------:R-:W-:-:S03]  /*0070*/  SGXT R5, R5, 0x1 ;  /* 0x000000010505781a */ /* 0x000fc60000000200 */
[----:B------:R-:W-:-:S05]  /*0080*/  IMAD R0, R3, 0x200, R0 ;  /* 0x0000020003007824 */ /* 0x000fca00078e0200 */
[----:B------:R-:W-:Y:S02]  /*0090*/  SHF.R.S32.HI R3, RZ, 0x1f, R0 ;  /* 0x0000001fff037819 */ /* 0x000fe40000011400 */
[-C--:B------:R-:W-:Y:S02]  /*00a0*/  LEA.HI R6, R5, R0.reuse, RZ, 0xb ;  /* 0x0000000005067211 */ /* 0x080fe400078f58ff */
[----:B------:R-:W-:Y:S02]  /*00b0*/  LEA.HI R4, R3, R0, RZ, 0x6 ;  /* 0x0000000003047211 */ /* 0x000fe400078f30ff */
[----:B------:R-:W1:Y:S01]  /*00c0*/  LDC.64 R2, c[0x0][0x210] ;  /* 0x00008400ff027b82 */ /* 0x000e620000000a00 */
[----:B------:R-:W-:Y:S01]  /*00d0*/  IMAD.SHL.U32 R7, R6, 0x4, RZ ;  /* 0x0000000406077824 */ /* 0x000fe200078e00ff */
[----:B------:R-:W-:-:S04]  /*00e0*/  SHF.R.S32.HI R5, RZ, 0x6, R4 ;  /* 0x00000006ff057819 */ /* 0x000fc80000011404 */
[----:B------:R-:W-:Y:S02]  /*00f0*/  LEA.HI R6, R5, R5, RZ, 0x5 ;  /* 0x0000000505067211 */ /* 0x000fe400078f28ff */
[----:B------:R-:W-:Y:S02]  /*0100*/  LOP3.LUT R8, R7, 0xffffe000, RZ, 0xc0, !PT ;  /* 0xffffe00007087812 */ /* 0x000fe400078ec0ff */
[----:B------:R-:W-:Y:S02]  /*0110*/  LOP3.LUT R7, R4, 0xffffffc0, RZ, 0xc0, !PT ;  /* 0xffffffc004077812 */ /* 0x000fe400078ec0ff */
[----:B------:R-:W-:Y:S02]  /*0120*/  LOP3.LUT R6, R6, 0x1ffffe0, RZ, 0xc0, !PT ;  /* 0x01ffffe006067812 */ /* 0x000fe400078ec0ff */
[----:B------:R-:W-:-:S03]  /*0130*/  IADD3 R7, R8, R0, -R7 ;  /* 0x0000000008077210 */ /* 0x000fc60007ffe807 */
[----:B------:R-:W-:-:S04]  /*0140*/  IMAD.IADD R6, R5, 0x1, -R6 ;  /* 0x0000000105067824 */ /* 0x000fc800078e0a06 */
[----:B------:R-:W-:-:S04]  /*0150*/  IMAD R11, R6, 0x80, R7 ;  /* 0x00000080060b7824 */ /* 0x000fc800078e0207 */
[C---:B------:R-:W-:Y:S02]  /*0160*/  VIADD R7, R11.reuse, 0x40 ;  /* 0x000000400b077836 */ /* 0x040fe40000000000 */
[----:B-1----:R-:W-:-:S04]  /*0170*/  IMAD.WIDE R4, R11, 0x4, R2 ;  /* 0x000000040b047825 */ /* 0x002fc800078e0202 */
[--C-:B------:R-:W-:Y:S02]  /*0180*/  IMAD.WIDE R6, R7, 0x4, R2.reuse ;  /* 0x0000000407067825 */ /* 0x100fe400078e0202 */
[----:B------:R-:W2:Y:S02]  /*0190*/  LDG.E.64 R4, desc[UR4][R4.64] ;  /* 0x0000000404047981 */ /* 0x000ea4000c1e1b00 */
[----:B------:R-:W-:Y:S02]  /*01a0*/  VIADD R9, R11, 0x1000 ;  /* 0x000010000b097836 */ /* 0x000fe40000000000 */
[----:B------:R-:W2:Y:S02]  /*01b0*/  LDG.E.64 R6, desc[UR4][R6.64] ;  /* 0x0000000406067981 */ /* 0x000ea4000c1e1b00 */
[----:B------:R-:W-:-:S04]  /*01c0*/  IMAD.WIDE R8, R9, 0x4, R2 ;  /* 0x0000000409087825 */ /* 0x000fc800078e0202 */
[----:B------:R-:W-:Y:S02]  /*01d0*/  VIADD R11, R11, 0x1040 ;  /* 0x000010400b0b7836 */ /* 0x000fe40000000000 */
[----:B------:R-:W3:Y:S02]  /*01e0*/  LDG.E.64 R8, desc[UR4][R8.64] ;  /* 0x0000000408087981 */ /* 0x000ee4000c1e1b00 */
[----:B------:R-:W-:Y:S02]  /*01f0*/  IMAD.WIDE R2, R11, 0x4, R2 ;  /* 0x000000040b027825 */ /* 0x000fe400078e0202 */
[----:B------:R-:W1:Y:S03]  /*0200*/  LDC.64 R10, c[0x0][0x218] ;  /* 0x00008600ff0a7b82 */ /* 0x000e660000000a00 */
[----:B------:R1:W4:Y:S02]  /*0210*/  LDG.E.64 R12, desc[UR4][R2.64] ;  /* 0x00000004020c7981 */ /* 0x000324000c1e1b00 */
[----:B-1----:R-:W-:Y:S01]  /*0220*/  IMAD.WIDE R2, R0, 0x4, R10 ;  /* 0x0000000400027825 */ /* 0x002fe200078e020a */
[----:B--2---:R-:W-:-:S02]  /*0230*/  FSETP.GT.AND P2, PT, R6, R4, PT ;  /* 0x000000040600720b */ /* 0x004fc40003f44000 */
[C---:B------:R-:W-:Y:S02]  /*0240*/  FSETP.GT.AND P3, PT, R7.reuse, R5, PT ;  /* 0x000000050700720b */ /* 0x040fe40003f64000 */
[----:B------:R-:W-:Y:S02]  /*0250*/  FSETP.NAN.AND P4, PT, R6, R6, PT ;  /* 0x000000060600720b */ /* 0x000fe40003f88000 */
[----:B------:R-:W-:Y:S02]  /*0260*/  FSETP.NAN.AND P5, PT, R7, R7, PT ;  /* 0x000000070700720b */ /* 0x000fe40003fa8000 */
[----:B---3--:R-:W-:Y:S02]  /*0270*/  FSETP.NAN.AND P0, PT, R8, R8, PT ;  /* 0x000000080800720b */ /* 0x008fe40003f08000 */
[----:B------:R-:W-:-:S03]  /*0280*/  FSETP.NAN.AND P1, PT, R9, R9, PT ;  /* 0x000000090900720b */ /* 0x000fc60003f28000 */
[----:B------:R-:W-:Y:S02]  /*0290*/  @!P2 FSEL R6, R6, R4, P4 ;  /* 0x000000040606a208 */ /* 0x000fe40002000000 */
[----:B------:R-:W-:Y:S02]  /*02a0*/  @!P3 FSEL R7, R7, R5, P5 ;  /* 0x000000050707b208 */ /* 0x000fe40002800000 */
[----:B----4-:R-:W-:Y:S02]  /*02b0*/  FSETP.NAN.AND P2, PT, R12, R12, PT ;  /* 0x0000000c0c00720b */ /* 0x010fe40003f48000 */
[----:B------:R-:W-:Y:S02]  /*02c0*/  FSETP.NAN.AND P3, PT, R13, R13, PT ;  /* 0x0000000d0d00720b */ /* 0x000fe40003f68000 */
[----:B------:R-:W-:Y:S02]  /*02d0*/  FSETP.GEU.AND P4, PT, R6, R8, PT ;  /* 0x000000080600720b */ /* 0x000fe40003f8e000 */
[----:B------:R-:W-:-:S02]  /*02e0*/  FSETP.GEU.AND P5, PT, R7, R9, PT ;  /* 0x000000090700720b */ /* 0x000fc40003fae000 */
[----:B------:R-:W-:Y:S02]  /*02f0*/  @!P0 FSEL R8, R8, R6, !P4 ;  /* 0x0000000608088208 */ /* 0x000fe40006000000 */
[----:B------:R-:W-:Y:S02]  /*0300*/  @!P1 FSEL R9, R9, R7, !P5 ;  /* 0x0000000709099208 */ /* 0x000fe40006800000 */
[----:B------:R-:W-:Y:S02]  /*0310*/  FSETP.GEU.AND P0, PT, R8, R12, PT ;  /* 0x0000000c0800720b */ /* 0x000fe40003f0e000 */
[----:B------:R-:W-:Y:S02]  /*0320*/  FSETP.GEU.AND P1, PT, R9, R13, PT ;  /* 0x0000000d0900720b */ /* 0x000fe40003f2e000 */
[----:B------:R-:W-:Y:S02]  /*0330*/  @!P2 SEL R12, R12, R8, !P0 ;  /* 0x000000080c0ca207 */ /* 0x000fe40004000000 */
[----:B------:R-:W-:-:S05]  /*0340*/  @!P3 SEL R13, R13, R9, !P1 ;  /* 0x000000090d0db207 */ /* 0x000fca0004800000 */
[----:B------:R-:W-:Y:S01]  /*0350*/  STG.E.64 desc[UR4][R2.64], R12 ;  /* 0x0000000c02007986 */ /* 0x000fe2000c101b04 */
[----:B------:R-:W-:Y:S05]  /*0360*/  EXIT ;  /* 0x000000000000794d */ /* 0x000fea0003800000 */
.L_x_0:
[----:B------:R-:W-:-:S00]  /*0370*/  BRA `(.L_x_0) ;  /* 0xfffffffc00fc7947 */ /* 0x000fc0000383ffff */
[----:B------:R-:W-:-:S00]  /*0380*/  NOP ;  /* 0x0000000000007918 */ /* 0x000fc00000000000 */
[----:B------:R-:W-:-:S00]  /*0390*/  NOP ;  /* 0x0000000000007918 */ /* 0x000fc00000000000 */
[----:B------:R-:W-:-:S00]  /*03a0*/  NOP ;  /* 0x0000000000007918 */ /* 0x000fc00000000000 */
[----:B------:R-:W-:-:S00]  /*03b0*/  NOP ;  /* 0x0000000000007918 */ /* 0x000fc00000000000 */
[----:B------:R-:W-:-:S00]  /*03c0*/  NOP ;  /* 0x0000000000007918 */ /* 0x000fc00000000000 */
[----:B------:R-:W-:-:S00]  /*03d0*/  NOP ;  /* 0x0000000000007918 */ /* 0x000fc00000000000 */
[----:B------:R-:W-:-:S00]  /*03e0*/  NOP ;  /* 0x0000000000007918 */ /* 0x000fc00000000000 */
[----:B------:R-:W-:-:S00]  /*03f0*/  NOP ;  /* 0x0000000000007918 */ /* 0x000fc00000000000 */
.L_x_1:


//--------------------- .nv.constant0.triton_poi_fused_convolution_max_pool2d_with_indices_relu_5 --------------------------
	.section	.nv.constant0.triton_poi_fused_convolution_max_pool2d_with_indices_relu_5,"a",@progbits
	.sectionflags	@""
	.align	4
.nv.constant0.triton_poi_fused_convolution_max_pool2d_with_indices_relu_5:
	.zero		548
